	.headerflags	@"EF_CUDA_TEXMODE_UNIFIED EF_CUDA_64BIT_ADDRESS EF_CUDA_ACCELERATORS EF_CUDA_SM90 EF_CUDA_VIRTUAL_SM(EF_CUDA_SM90)"
	.elftype	@"ET_EXEC"


//--------------------- .nv.info                  --------------------------
	.section	.nv.info,"",@"SHT_CUDA_INFO"
	.align	4


	//----- nvinfo : EIATTR_REGCOUNT
	.align		4
        /*0000*/ 	.byte	0x04, 0x2f
        /*0002*/ 	.short	(.L_3 - .L_2)
	.align		4
.L_2:
        /*0004*/ 	.word	index@(triton_poi_fused__native_batch_norm_legit_no_training_leaky_relu_2)
        /*0008*/ 	.word	0x00000012


	//----- nvinfo : EIATTR_MIN_STACK_SIZE
	.align		4
.L_3:
        /*000c*/ 	.byte	0x04, 0x12
        /*000e*/ 	.short	(.L_5 - .L_4)
	.align		4
.L_4:
        /*0010*/ 	.word	index@(triton_poi_fused__native_batch_norm_legit_no_training_leaky_relu_2)
        /*0014*/ 	.word	0x00000000


	//----- nvinfo : EIATTR_FRAME_SIZE
	.align		4
.L_5:
        /*0018*/ 	.byte	0x04, 0x11
        /*001a*/ 	.short	(.L_7 - .L_6)
	.align		4
.L_6:
        /*001c*/ 	.word	index@(triton_poi_fused__native_batch_norm_legit_no_training_leaky_relu_2)
        /*0020*/ 	.word	0x00000000


	//----- nvinfo : EIATTR_MIN_STACK_SIZE
	.align		4
.L_7:
        /*0024*/ 	.byte	0x04, 0x12
        /*0026*/ 	.short	(.L_9 - .L_8)
	.align		4
.L_8:
        /*0028*/ 	.word	index@(triton_poi_fused__native_batch_norm_legit_no_training_leaky_relu_2)
        /*002c*/ 	.word	0x00000000
.L_9:


//--------------------- .nv.info.triton_poi_fused__native_batch_norm_legit_no_training_leaky_relu_2 --------------------------
	.section	.nv.info.triton_poi_fused__native_batch_norm_legit_no_training_leaky_relu_2,"",@"SHT_CUDA_INFO"
	.sectionflags	@""
	.align	4


	//----- nvinfo : EIATTR_CUDA_API_VERSION
	.align		4
        /*0000*/ 	.byte	0x04, 0x37
        /*0002*/ 	.short	(.L_11 - .L_10)
.L_10:
        /*0004*/ 	.word	0x0000007c


	//----- nvinfo : EIATTR_KPARAM_INFO
	.align		4
.L_11:
        /*0008*/ 	.byte	0x04, 0x17
        /*000a*/ 	.short	(.L_13 - .L_12)
.L_12:
        /*000c*/ 	.word	0x00000000
        /*0010*/ 	.short	0x0006
        /*0012*/ 	.short	0x0030
        /*0014*/ 	.byte	0x00, 0xf0, 0x11, 0x00


	//----- nvinfo : EIATTR_KPARAM_INFO
	.align		4
.L_13:
        /*0018*/ 	.byte	0x04, 0x17
        /*001a*/ 	.short	(.L_15 - .L_14)
.L_14:
        /*001c*/ 	.word	0x00000000
        /*0020*/ 	.short	0x0005
        /*0022*/ 	.short	0x0028
        /*0024*/ 	.byte	0x00, 0xf4, 0x21, 0x00


	//----- nvinfo : EIATTR_KPARAM_INFO
	.align		4
.L_15:
        /*0028*/ 	.byte	0x04, 0x17
        /*002a*/ 	.short	(.L_17 - .L_16)
.L_16:
        /*002c*/ 	.word	0x00000000
        /*0030*/ 	.short	0x0004
        /*0032*/ 	.short	0x0020
        /*0034*/ 	.byte	0x00, 0xf4, 0x21, 0x00


	//----- nvinfo : EIATTR_KPARAM_INFO
	.align		4
.L_17:
        /*0038*/ 	.byte	0x04, 0x17
        /*003a*/ 	.short	(.L_19 - .L_18)
.L_18:
        /*003c*/ 	.word	0x00000000
        /*0040*/ 	.short	0x0003
        /*0042*/ 	.short	0x0018
        /*0044*/ 	.byte	0x00, 0xf4, 0x21, 0x00


	//----- nvinfo : EIATTR_KPARAM_INFO
	.align		4
.L_19:
        /*0048*/ 	.byte	0x04, 0x17
        /*004a*/ 	.short	(.L_21 - .L_20)
.L_20:
        /*004c*/ 	.word	0x00000000
        /*0050*/ 	.short	0x0002
        /*0052*/ 	.short	0x0010
        /*0054*/ 	.byte	0x00, 0xf4, 0x21, 0x00


	//----- nvinfo : EIATTR_KPARAM_INFO
	.align		4
.L_21:
        /*0058*/ 	.byte	0x04, 0x17
        /*005a*/ 	.short	(.L_23 - .L_22)
.L_22:
        /*005c*/ 	.word	0x00000000
        /*0060*/ 	.short	0x0001
        /*0062*/ 	.short	0x0008
        /*0064*/ 	.byte	0x00, 0xf4, 0x21, 0x00


	//----- nvinfo : EIATTR_KPARAM_INFO
	.align		4
.L_23:
        /*0068*/ 	.byte	0x04, 0x17
        /*006a*/ 	.short	(.L_25 - .L_24)
.L_24:
        /*006c*/ 	.word	0x00000000
        /*0070*/ 	.short	0x0000
        /*0072*/ 	.short	0x0000
        /*0074*/ 	.byte	0x00, 0xf4, 0x21, 0x00


	//----- nvinfo : EIATTR_SPARSE_MMA_MASK
	.align		4
.L_25:
        /*0078*/ 	.byte	0x03, 0x50
        /*007a*/ 	.short	0x0000


	//----- nvinfo : EIATTR_MAXREG_COUNT
	.align		4
        /*007c*/ 	.byte	0x03, 0x1b
        /*007e*/ 	.short	0x00ff


	//----- nvinfo : EIATTR_EXIT_INSTR_OFFSETS
	.align		4
        /*0080*/ 	.byte	0x04, 0x1c
        /*0082*/ 	.short	(.L_27 - .L_26)


	//   ....[0]....
.L_26:
        /*0084*/ 	.word	0x00000400


	//----- nvinfo : EIATTR_REQNTID
	.align		4
.L_27:
        /*0088*/ 	.byte	0x04, 0x10
        /*008a*/ 	.short	(.L_29 - .L_28)
.L_28:
        /*008c*/ 	.word	0x00000080
        /*0090*/ 	.word	0x00000001
        /*0094*/ 	.word	0x00000001


	//----- nvinfo : EIATTR_CBANK_PARAM_SIZE
	.align		4
.L_29:
        /*0098*/ 	.byte	0x03, 0x19
        /*009a*/ 	.short	0x0034


	//----- nvinfo : EIATTR_PARAM_CBANK
	.align		4
        /*009c*/ 	.byte	0x04, 0x0a
        /*009e*/ 	.short	(.L_31 - .L_30)
	.align		4
.L_30:
        /*00a0*/ 	.word	index@(.nv.constant0.triton_poi_fused__native_batch_norm_legit_no_training_leaky_relu_2)
        /*00a4*/ 	.short	0x0210
        /*00a6*/ 	.short	0x0034


	//----- nvinfo : EIATTR_SW_WAR
	.align		4
.L_31:
        /*00a8*/ 	.byte	0x04, 0x36
        /*00aa*/ 	.short	(.L_33 - .L_32)
.L_32:
        /*00ac*/ 	.word	0x00000008
.L_33:


//--------------------- .nv.callgraph             --------------------------
	.section	.nv.callgraph,"",@"SHT_CUDA_CALLGRAPH"
	.align	4
	.sectionentsize	8
	.align		4
        /*0000*/ 	.word	0x00000000
	.align		4
        /*0004*/ 	.word	0xffffffff
	.align		4
        /*0008*/ 	.word	0x00000000
	.align		4
        /*000c*/ 	.word	0xfffffffe
	.align		4
        /*0010*/ 	.word	0x00000000
	.align		4
        /*0014*/ 	.word	0xfffffffd
	.align		4
        /*0018*/ 	.word	0x00000000
	.align		4
        /*001c*/ 	.word	0xfffffffc


//--------------------- .nv.constant4             --------------------------
	.section	.nv.constant4,"a",@progbits
	.align	8
	.align		8
.nv.constant4:
        /*0000*/ 	.dword	_$_str
	.align		8
        /*0008*/ 	.dword	_$_str_$_2


//--------------------- .text.triton_poi_fused__native_batch_norm_legit_no_training_leaky_relu_2 --------------------------
	.section	.text.triton_poi_fused__native_batch_norm_legit_no_training_leaky_relu_2,"ax",@progbits
	.align	128
        .global         triton_poi_fused__native_batch_norm_legit_no_training_leaky_relu_2
        .type           triton_poi_fused__native_batch_norm_legit_no_training_leaky_relu_2,@function
        .size           triton_poi_fused__native_batch_norm_legit_no_training_leaky_relu_2,(.L_x_1 - triton_poi_fused__native_batch_norm_legit_no_training_leaky_relu_2)
        .other          triton_poi_fused__native_batch_norm_legit_no_training_leaky_relu_2,@"STO_CUDA_ENTRY STV_DEFAULT"
triton_poi_fused__native_batch_norm_legit_no_training_leaky_relu_2:
.text.triton_poi_fused__native_batch_norm_legit_no_training_leaky_relu_2:
[----:B------:R-:W-:Y:S01]  /*0000*/  LDC R1, c[0x0][0x28] ;  /* 0x00000a00ff017b82 */ /* 0x000fe20000000800 */
[----:B------:R-:W1:Y:S07]  /*0010*/  S2R R0, SR_TID.X ;  /* 0x0000000000007919 */ /* 0x000e6e0000002100 */
[----:B------:R-:W2:Y:S01]  /*0020*/  LDC.64 R10, c[0x0][0x228] ;  /* 0x00008a00ff0a7b82 */ /* 0x000ea20000000a00 */
[----:B------:R-:W-:Y:S01]  /*0030*/  ULDC.64 UR4, c[0x0][0x208] ;  /* 0x0000820000047ab9 */ /* 0x000fe20000000a00 */
[----:B------:R-:W3:Y:S06]  /*0040*/  S2R R5, SR_CTAID.X ;  /* 0x0000000000057919 */ /* 0x000eec0000002500 */
[----:B------:R-:W4:Y:S08]  /*0050*/  LDC.64 R8, c[0x0][0x220] ;  /* 0x00008800ff087b82 */ /* 0x000f300000000a00 */
[----:B------:R-:W5:Y:S08]  /*0060*/  LDC.64 R14, c[0x0][0x238] ;  /* 0x00008e00ff0e7b82 */ /* 0x000f700000000a00 */
[----:B------:R-:W4:Y:S01]  /*0070*/  LDC.64 R12, c[0x0][0x230] ;  /* 0x00008c00ff0c7b82 */ /* 0x000f220000000a00 */
[----:B-1----:R-:W-:-:S02]  /*0080*/  SHF.L.U32 R0, R0, 0x2, RZ ;  /* 0x0000000200007819 */ /* 0x002fc400000006ff */
[----:B---3--:R-:W-:Y:S02]  /*0090*/  SHF.R.S32.HI R3, RZ, 0x16, R5 ;  /* 0x00000016ff037819 */ /* 0x008fe40000011405 */
[----:B------:R-:W-:Y:S02]  /*00a0*/  LOP3.LUT R0, R0, 0x1fc, RZ, 0xc0, !PT ;  /* 0x000001fc00007812 */ /* 0x000fe400078ec0ff */
[----:B------:R-:W-:Y:S02]  /*00b0*/  SGXT R3, R3, 0x1 ;  /* 0x000000010303781a */ /* 0x000fe40000000200 */
[----:B------:R-:W-:Y:S02]  /*00c0*/  LEA R0, R5, R0, 0x9 ;  /* 0x0000000005007211 */ /* 0x000fe400078e48ff */
[----:B------:R-:W1:Y:S02]  /*00d0*/  LDC.64 R4, c[0x0][0x218] ;  /* 0x00008600ff047b82 */ /* 0x000e640000000a00 */
[----:B------:R-:W-:-:S04]  /*00e0*/  LEA.HI R3, R3, R0, RZ, 0x6 ;  /* 0x0000000003037211 */ /* 0x000fc800078f30ff */
[--C-:B------:R-:W-:Y:S02]  /*00f0*/  SHF.R.S32.HI R2, RZ, 0x6, R3.reuse ;  /* 0x00000006ff027819 */ /* 0x100fe40000011403 */
[----:B------:R-:W-:-:S04]  /*0100*/  SHF.R.S32.HI R3, RZ, 0x1f, R3 ;  /* 0x0000001fff037819 */ /* 0x000fc80000011403 */
[----:B------:R-:W-:-:S04]  /*0110*/  LEA.HI R3, R3, R2, RZ, 0x8 ;  /* 0x0000000203037211 */ /* 0x000fc800078f40ff */
[----:B------:R-:W-:-:S04]  /*0120*/  LOP3.LUT R3, R3, 0xffffff00, RZ, 0xc0, !PT ;  /* 0xffffff0003037812 */ /* 0x000fc800078ec0ff */
[----:B------:R-:W-:-:S05]  /*0130*/  IADD3 R3, R2, -R3, RZ ;  /* 0x8000000302037210 */ /* 0x000fca0007ffe0ff */
[----:B--2---:R-:W-:-:S06]  /*0140*/  IMAD.WIDE R10, R3, 0x4, R10 ;  /* 0x00000004030a7825 */ /* 0x004fcc00078e020a */
[----:B------:R-:W2:Y:S01]  /*0150*/  LDG.E.EL R10, desc[UR4][R10.64] ;  /* 0x000000040a0a7981 */ /* 0x000ea2000c2e1900 */
[----:B-1----:R-:W-:-:S04]  /*0160*/  IMAD.WIDE R4, R0, 0x4, R4 ;  /* 0x0000000400047825 */ /* 0x002fc800078e0204 */
[C---:B----4-:R-:W-:Y:S02]  /*0170*/  IMAD.WIDE R8, R3.reuse, 0x4, R8 ;  /* 0x0000000403087825 */ /* 0x050fe400078e0208 */
[----:B------:R-:W3:Y:S02]  /*0180*/  LDG.E.128 R4, desc[UR4][R4.64] ;  /* 0x0000000404047981 */ /* 0x000ee4000c1e1d00 */
[C---:B-----5:R-:W-:Y:S02]  /*0190*/  IMAD.WIDE R14, R3.reuse, 0x4, R14 ;  /* 0x00000004030e7825 */ /* 0x060fe400078e020e */
[----:B------:R1:W3:Y:S02]  /*01a0*/  LDG.E.EL R2, desc[UR4][R8.64] ;  /* 0x0000000408027981 */ /* 0x0002e4000c2e1900 */
[----:B0-----:R-:W-:Y:S02]  /*01b0*/  IMAD.WIDE R12, R3, 0x4, R12 ;  /* 0x00000004030c7825 */ /* 0x001fe400078e020c */
[----:B------:R-:W4:Y:S04]  /*01c0*/  LDG.E.EL R14, desc[UR4][R14.64] ;  /* 0x000000040e0e7981 */ /* 0x000f28000c2e1900 */
[----:B------:R3:W4:Y:S01]  /*01d0*/  LDG.E.EL R3, desc[UR4][R12.64] ;  /* 0x000000040c037981 */ /* 0x000722000c2e1900 */
[----:B-1----:R-:W-:Y:S01]  /*01e0*/  HFMA2.MMA R8, -RZ, RZ, 1.625, 0 ;  /* 0x3e800000ff087435 */ /* 0x002fe200000001ff */
[----:B--2---:R-:W-:-:S04]  /*01f0*/  FADD R10, R10, 9.9999997473787516356e-06 ;  /* 0x3727c5ac0a0a7421 */ /* 0x004fc80000000000 */
[----:B------:R-:W0:Y:S02]  /*0200*/  MUFU.SQRT R11, R10 ;  /* 0x0000000a000b7308 */ /* 0x000e240000002000 */
[C---:B0-----:R-:W-:Y:S02]  /*0210*/  FSETP.GT.AND P0, PT, R11.reuse, 8.50705917302346158658e+37, PT ;  /* 0x7e8000000b00780b */ /* 0x041fe40003f04000 */
[----:B------:R-:W-:-:S11]  /*0220*/  FSETP.GEU.AND P1, PT, R11, 1.175494350822287508e-38, PT ;  /* 0x008000000b00780b */ /* 0x000fd60003f2e000 */
[----:B------:R-:W-:-:S04]  /*0230*/  @P0 FMUL R11, R11, 0.25 ;  /* 0x3e8000000b0b0820 */ /* 0x000fc80000400000 */
[----:B------:R-:W-:-:S06]  /*0240*/  @!P1 FMUL R11, R11, 16777216 ;  /* 0x4b8000000b0b9820 */ /* 0x000fcc0000400000 */
[----:B------:R-:W0:Y:S01]  /*0250*/  MUFU.RCP R11, R11 ;  /* 0x0000000b000b7308 */ /* 0x000e220000001000 */
[----:B------:R-:W-:Y:S01]  /*0260*/  FSEL R8, R8, 1, P0 ;  /* 0x3f80000008087808 */ /* 0x000fe20000000000 */
[----:B---3--:R-:W-:-:S04]  /*0270*/  FADD R13, R4, -R2 ;  /* 0x80000002040d7221 */ /* 0x008fc80000000000 */
[----:B------:R-:W-:Y:S01]  /*0280*/  @!P1 FMUL R8, R8, 16777216 ;  /* 0x4b80000008089820 */ /* 0x000fe20000400000 */
[--C-:B------:R-:W-:Y:S01]  /*0290*/  FADD R5, R5, -R2.reuse ;  /* 0x8000000205057221 */ /* 0x100fe20000000000 */
[--C-:B------:R-:W-:Y:S01]  /*02a0*/  FADD R15, R6, -R2.reuse ;  /* 0x80000002060f7221 */ /* 0x100fe20000000000 */
[----:B------:R-:W-:Y:S01]  /*02b0*/  FADD R7, R7, -R2 ;  /* 0x8000000207077221 */ /* 0x000fe20000000000 */
[----:B0-----:R-:W-:Y:S02]  /*02c0*/  FMUL R12, R11, R8 ;  /* 0x000000080b0c7220 */ /* 0x001fe40000400000 */
[----:B------:R-:W0:Y:S02]  /*02d0*/  LDC.64 R8, c[0x0][0x210] ;  /* 0x00008400ff087b82 */ /* 0x000e240000000a00 */
[C---:B------:R-:W-:Y:S01]  /*02e0*/  FMUL R13, R12.reuse, R13 ;  /* 0x0000000d0c0d7220 */ /* 0x040fe20000400000 */
[C---:B------:R-:W-:Y:S01]  /*02f0*/  FMUL R5, R12.reuse, R5 ;  /* 0x000000050c057220 */ /* 0x040fe20000400000 */
[C---:B------:R-:W-:Y:S01]  /*0300*/  FMUL R15, R12.reuse, R15 ;  /* 0x0000000f0c0f7220 */ /* 0x040fe20000400000 */
[----:B------:R-:W-:Y:S01]  /*0310*/  FMUL R7, R12, R7 ;  /* 0x000000070c077220 */ /* 0x000fe20000400000 */
[C-C-:B----4-:R-:W-:Y:S01]  /*0320*/  FFMA R4, R3.reuse, R13, R14.reuse ;  /* 0x0000000d03047223 */ /* 0x150fe2000000000e */
[C-C-:B------:R-:W-:Y:S01]  /*0330*/  FFMA R5, R3.reuse, R5, R14.reuse ;  /* 0x0000000503057223 */ /* 0x140fe2000000000e */
[C-C-:B------:R-:W-:Y:S01]  /*0340*/  FFMA R6, R3.reuse, R15, R14.reuse ;  /* 0x0000000f03067223 */ /* 0x140fe2000000000e */
[----:B------:R-:W-:-:S02]  /*0350*/  FFMA R7, R3, R7, R14 ;  /* 0x0000000703077223 */ /* 0x000fc4000000000e */
[----:B------:R-:W-:Y:S02]  /*0360*/  FSETP.GT.AND P3, PT, R4, RZ, PT ;  /* 0x000000ff0400720b */ /* 0x000fe40003f64000 */
[----:B------:R-:W-:Y:S02]  /*0370*/  FSETP.GT.AND P2, PT, R5, RZ, PT ;  /* 0x000000ff0500720b */ /* 0x000fe40003f44000 */
[----:B------:R-:W-:Y:S02]  /*0380*/  FSETP.GT.AND P1, PT, R6, RZ, PT ;  /* 0x000000ff0600720b */ /* 0x000fe40003f24000 */
[----:B------:R-:W-:Y:S01]  /*0390*/  FSETP.GT.AND P0, PT, R7, RZ, PT ;  /* 0x000000ff0700720b */ /* 0x000fe20003f04000 */
[----:B0-----:R-:W-:-:S06]  /*03a0*/  IMAD.WIDE R8, R0, 0x4, R8 ;  /* 0x0000000400087825 */ /* 0x001fcc00078e0208 */
[----:B------:R-:W-:Y:S02]  /*03b0*/  @!P3 FMUL R4, R4, 0.20000000298023223877 ;  /* 0x3e4ccccd0404b820 */ /* 0x000fe40000400000 */
[----:B------:R-:W-:Y:S02]  /*03c0*/  @!P2 FMUL R5, R5, 0.20000000298023223877 ;  /* 0x3e4ccccd0505a820 */ /* 0x000fe40000400000 */
[----:B------:R-:W-:Y:S02]  /*03d0*/  @!P1 FMUL R6, R6, 0.20000000298023223877 ;  /* 0x3e4ccccd06069820 */ /* 0x000fe40000400000 */
[----:B------:R-:W-:-:S05]  /*03e0*/  @!P0 FMUL R7, R7, 0.20000000298023223877 ;  /* 0x3e4ccccd07078820 */ /* 0x000fca0000400000 */
[----:B------:R-:W-:Y:S01]  /*03f0*/  STG.E.128 desc[UR4][R8.64], R4 ;  /* 0x0000000408007986 */ /* 0x000fe2000c101d04 */
[----:B------:R-:W-:Y:S05]  /*0400*/  EXIT ;  /* 0x000000000000794d */ /* 0x000fea0003800000 */
.L_x_0:
[----:B------:R-:W-:-:S00]  /*0410*/  BRA `(.L_x_0) ;  /* 0xfffffffc00fc7947 */ /* 0x000fc0000383ffff */
[----:B------:R-:W-:-:S00]  /*0420*/  NOP ;  /* 0x0000000000007918 */ /* 0x000fc00000000000 */
        /* <DEDUP_REMOVED lines=13> */
.L_x_1:


//--------------------- .nv.global.init           --------------------------
	.section	.nv.global.init,"aw",@progbits
.nv.global.init:
	.type		_$_str,@object
	.size		_$_str,(_$_str_$_2 - _$_str)
_$_str:
        /*0000*/ 	.byte	0x5f, 0x5f, 0x43, 0x55, 0x44, 0x41, 0x5f, 0x46, 0x54, 0x5a, 0x00
	.type		_$_str_$_2,@object
	.size		_$_str_$_2,(.L_1 - _$_str_$_2)
_$_str_$_2:
        /*000b*/ 	.byte	0x5f, 0x5f, 0x43, 0x55, 0x44, 0x41, 0x5f, 0x50, 0x52, 0x45, 0x43, 0x5f, 0x53, 0x51, 0x52, 0x54
        /*001b*/ 	.byte	0x00
.L_1:


//--------------------- .nv.constant0.triton_poi_fused__native_batch_norm_legit_no_training_leaky_relu_2 --------------------------
	.section	.nv.constant0.triton_poi_fused__native_batch_norm_legit_no_training_leaky_relu_2,"a",@progbits
	.sectionflags	@""
	.align	4
.nv.constant0.triton_poi_fused__native_batch_norm_legit_no_training_leaky_relu_2:
	.zero		580
